//
// Generated by NVIDIA NVVM Compiler
//
// Compiler Build ID: CL-36424714
// Cuda compilation tools, release 13.0, V13.0.88
// Based on NVVM 20.0.0
//

.version 9.0
.target sm_100
.address_size 64

	// .globl	_Z12matMulKernelPfS_S_i
// _ZZ12matMulKernelPfS_S_iE2As has been demoted
// _ZZ12matMulKernelPfS_S_iE2Bs has been demoted

.visible .entry _Z12matMulKernelPfS_S_i(
	.param .u64 .ptr .align 1 _Z12matMulKernelPfS_S_i_param_0,
	.param .u64 .ptr .align 1 _Z12matMulKernelPfS_S_i_param_1,
	.param .u64 .ptr .align 1 _Z12matMulKernelPfS_S_i_param_2,
	.param .u32 _Z12matMulKernelPfS_S_i_param_3
)
{
	.reg .pred 	%p<10>;
	.reg .b32 	%r<42>;
	.reg .b32 	%f<63>;
	.reg .b64 	%rd<13>;
	// demoted variable
	.shared .align 4 .b8 _ZZ12matMulKernelPfS_S_iE2As[1024];
	// demoted variable
	.shared .align 4 .b8 _ZZ12matMulKernelPfS_S_iE2Bs[1024];
	ld.param.u64 	%rd4, [_Z12matMulKernelPfS_S_i_param_0];
	ld.param.u64 	%rd5, [_Z12matMulKernelPfS_S_i_param_1];
	ld.param.u64 	%rd6, [_Z12matMulKernelPfS_S_i_param_2];
	ld.param.u32 	%r24, [_Z12matMulKernelPfS_S_i_param_3];
	mov.u32 	%r25, %ctaid.x;
	mov.u32 	%r26, %ctaid.y;
	mov.u32 	%r37, %tid.x;
	mov.u32 	%r39, %tid.y;
	shl.b32 	%r27, %r26, 4;
	add.s32 	%r3, %r27, %r39;
	shl.b32 	%r4, %r25, 4;
	add.s32 	%r5, %r4, %r37;
	setp.lt.s32 	%p1, %r24, 1;
	mov.f32 	%f62, 0f00000000;
	@%p1 bra 	$L__BB0_7;
	add.s32 	%r28, %r24, 15;
	shr.u32 	%r29, %r28, 4;
	shl.b32 	%r30, %r39, 6;
	mov.u32 	%r31, _ZZ12matMulKernelPfS_S_iE2As;
	add.s32 	%r6, %r31, %r30;
	shl.b32 	%r32, %r37, 2;
	add.s32 	%r7, %r6, %r32;
	mov.u32 	%r33, _ZZ12matMulKernelPfS_S_iE2Bs;
	add.s32 	%r9, %r33, %r32;
	add.s32 	%r8, %r9, %r30;
	neg.s32 	%r41, %r29;
	mad.lo.s32 	%r34, %r39, %r24, %r37;
	add.s32 	%r40, %r34, %r4;
	shl.b32 	%r12, %r24, 4;
	mad.lo.s32 	%r38, %r24, %r3, %r37;
	cvta.to.global.u64 	%rd1, %rd4;
	cvta.to.global.u64 	%rd2, %rd5;
	mov.f32 	%f62, 0f00000000;
$L__BB0_2:
	setp.ge.u32 	%p2, %r3, %r24;
	mul.wide.s32 	%rd7, %r38, 4;
	add.s64 	%rd3, %rd1, %rd7;
	setp.ge.s32 	%p3, %r37, %r24;
	mov.f32 	%f60, 0f00000000;
	or.pred  	%p4, %p2, %p3;
	@%p4 bra 	$L__BB0_4;
	ld.global.f32 	%f60, [%rd3];
$L__BB0_4:
	setp.ge.u32 	%p5, %r5, %r24;
	st.shared.f32 	[%r7], %f60;
	setp.ge.s32 	%p6, %r39, %r24;
	mov.f32 	%f61, 0f00000000;
	or.pred  	%p7, %p5, %p6;
	@%p7 bra 	$L__BB0_6;
	mul.wide.u32 	%rd8, %r40, 4;
	add.s64 	%rd9, %rd2, %rd8;
	ld.global.f32 	%f61, [%rd9];
$L__BB0_6:
	st.shared.f32 	[%r8], %f61;
	bar.sync 	0;
	ld.shared.f32 	%f12, [%r6];
	ld.shared.f32 	%f13, [%r9];
	fma.rn.f32 	%f14, %f12, %f13, %f62;
	ld.shared.f32 	%f15, [%r6+4];
	ld.shared.f32 	%f16, [%r9+64];
	fma.rn.f32 	%f17, %f15, %f16, %f14;
	ld.shared.f32 	%f18, [%r6+8];
	ld.shared.f32 	%f19, [%r9+128];
	fma.rn.f32 	%f20, %f18, %f19, %f17;
	ld.shared.f32 	%f21, [%r6+12];
	ld.shared.f32 	%f22, [%r9+192];
	fma.rn.f32 	%f23, %f21, %f22, %f20;
	ld.shared.f32 	%f24, [%r6+16];
	ld.shared.f32 	%f25, [%r9+256];
	fma.rn.f32 	%f26, %f24, %f25, %f23;
	ld.shared.f32 	%f27, [%r6+20];
	ld.shared.f32 	%f28, [%r9+320];
	fma.rn.f32 	%f29, %f27, %f28, %f26;
	ld.shared.f32 	%f30, [%r6+24];
	ld.shared.f32 	%f31, [%r9+384];
	fma.rn.f32 	%f32, %f30, %f31, %f29;
	ld.shared.f32 	%f33, [%r6+28];
	ld.shared.f32 	%f34, [%r9+448];
	fma.rn.f32 	%f35, %f33, %f34, %f32;
	ld.shared.f32 	%f36, [%r6+32];
	ld.shared.f32 	%f37, [%r9+512];
	fma.rn.f32 	%f38, %f36, %f37, %f35;
	ld.shared.f32 	%f39, [%r6+36];
	ld.shared.f32 	%f40, [%r9+576];
	fma.rn.f32 	%f41, %f39, %f40, %f38;
	ld.shared.f32 	%f42, [%r6+40];
	ld.shared.f32 	%f43, [%r9+640];
	fma.rn.f32 	%f44, %f42, %f43, %f41;
	ld.shared.f32 	%f45, [%r6+44];
	ld.shared.f32 	%f46, [%r9+704];
	fma.rn.f32 	%f47, %f45, %f46, %f44;
	ld.shared.f32 	%f48, [%r6+48];
	ld.shared.f32 	%f49, [%r9+768];
	fma.rn.f32 	%f50, %f48, %f49, %f47;
	ld.shared.f32 	%f51, [%r6+52];
	ld.shared.f32 	%f52, [%r9+832];
	fma.rn.f32 	%f53, %f51, %f52, %f50;
	ld.shared.f32 	%f54, [%r6+56];
	ld.shared.f32 	%f55, [%r9+896];
	fma.rn.f32 	%f56, %f54, %f55, %f53;
	ld.shared.f32 	%f57, [%r6+60];
	ld.shared.f32 	%f58, [%r9+960];
	fma.rn.f32 	%f62, %f57, %f58, %f56;
	bar.sync 	0;
	add.s32 	%r41, %r41, 1;
	setp.ne.s32 	%p8, %r41, 0;
	add.s32 	%r40, %r40, %r12;
	add.s32 	%r39, %r39, 16;
	add.s32 	%r38, %r38, 16;
	add.s32 	%r37, %r37, 16;
	@%p8 bra 	$L__BB0_2;
$L__BB0_7:
	max.s32 	%r35, %r3, %r5;
	setp.ge.s32 	%p9, %r35, %r24;
	@%p9 bra 	$L__BB0_9;
	mad.lo.s32 	%r36, %r24, %r3, %r5;
	cvta.to.global.u64 	%rd10, %rd6;
	mul.wide.u32 	%rd11, %r36, 4;
	add.s64 	%rd12, %rd10, %rd11;
	st.global.f32 	[%rd12], %f62;
$L__BB0_9:
	ret;

}


// ===== COMPILED SASS (sm_100) =====

	.target	sm_100

	.elftype	@"ET_EXEC"


//--------------------- .note.nv.tkinfo           --------------------------
	.section	.note.nv.tkinfo,"",@"SHT_NOTE"
	.sectionflags	@"SHF_NOTE_NV_TKINFO"
	.tkinfo
        /*0018*/ 	.word	0x00000002
        /*0030*/ 	.string	""
        /*0030*/ 	.string	"ptxas"
        /*0030*/ 	.string	"Cuda compilation tools, release 13.0, V13.0.88"
        /*0030*/ 	.string	"Build cuda_13.0.r13.0/compiler.36424714_0"
        /*0030*/ 	.string	"-arch sm_100 -m 64 "



//--------------------- .note.nv.cuinfo           --------------------------
	.section	.note.nv.cuinfo,"",@"SHT_NOTE"
	.sectionflags	@"SHF_NOTE_NV_CUINFO"
        /*0018*/ 	.short	0x0002
        /*001a*/ 	.short	0x0064
        /*001c*/ 	.short	0x0082
	.zero		2


//--------------------- .nv.info                  --------------------------
	.section	.nv.info,"",@"SHT_CUDA_INFO"
	.align	4


	//----- nvinfo : EIATTR_REGCOUNT
	.align		4
        /*0000*/ 	.byte	0x04, 0x2f
        /*0002*/ 	.short	(.L_1 - .L_0)
	.align		4
.L_0:
        /*0004*/ 	.word	index@(_Z12matMulKernelPfS_S_i)
        /*0008*/ 	.word	0x00000020


	//----- nvinfo : EIATTR_FRAME_SIZE
	.align		4
.L_1:
        /*000c*/ 	.byte	0x04, 0x11
        /*000e*/ 	.short	(.L_3 - .L_2)
	.align		4
.L_2:
        /*0010*/ 	.word	index@(_Z12matMulKernelPfS_S_i)
        /*0014*/ 	.word	0x00000000


	//----- nvinfo : EIATTR_MIN_STACK_SIZE
	.align		4
.L_3:
        /*0018*/ 	.byte	0x04, 0x12
        /*001a*/ 	.short	(.L_5 - .L_4)
	.align		4
.L_4:
        /*001c*/ 	.word	index@(_Z12matMulKernelPfS_S_i)
        /*0020*/ 	.word	0x00000000
.L_5:


//--------------------- .nv.compat                --------------------------
	.section	.nv.compat,"",@"SHT_CUDA_COMPAT_INFO"
	.align	4
        /*0000*/ 	.byte	0x02, 0x09, 0x00, 0x00, 0x02, 0x02, 0x01, 0x00, 0x02, 0x05, 0x05, 0x00, 0x03, 0x07, 0x01, 0x01
        /*0010*/ 	.byte	0x02, 0x03, 0x00, 0x00, 0x02, 0x06, 0x01, 0x00, 0x04, 0x0b, 0x08, 0x00, 0x09, 0x00, 0x00, 0x00
        /*0020*/ 	.byte	0x00, 0x00, 0x00, 0x00


//--------------------- .nv.info._Z12matMulKernelPfS_S_i --------------------------
	.section	.nv.info._Z12matMulKernelPfS_S_i,"",@"SHT_CUDA_INFO"
	.sectionflags	@""
	.align	4


	//----- nvinfo : EIATTR_CUDA_API_VERSION
	.align		4
        /*0000*/ 	.byte	0x04, 0x37
        /*0002*/ 	.short	(.L_7 - .L_6)
.L_6:
        /*0004*/ 	.word	0x00000082


	//----- nvinfo : EIATTR_KPARAM_INFO
	.align		4
.L_7:
        /*0008*/ 	.byte	0x04, 0x17
        /*000a*/ 	.short	(.L_9 - .L_8)
.L_8:
        /*000c*/ 	.word	0x00000000
        /*0010*/ 	.short	0x0003
        /*0012*/ 	.short	0x0018
        /*0014*/ 	.byte	0x00, 0xf0, 0x11, 0x00


	//----- nvinfo : EIATTR_KPARAM_INFO
	.align		4
.L_9:
        /*0018*/ 	.byte	0x04, 0x17
        /*001a*/ 	.short	(.L_11 - .L_10)
.L_10:
        /*001c*/ 	.word	0x00000000
        /*0020*/ 	.short	0x0002
        /*0022*/ 	.short	0x0010
        /*0024*/ 	.byte	0x00, 0xf5, 0x21, 0x00


	//----- nvinfo : EIATTR_KPARAM_INFO
	.align		4
.L_11:
        /*0028*/ 	.byte	0x04, 0x17
        /*002a*/ 	.short	(.L_13 - .L_12)
.L_12:
        /*002c*/ 	.word	0x00000000
        /*0030*/ 	.short	0x0001
        /*0032*/ 	.short	0x0008
        /*0034*/ 	.byte	0x00, 0xf5, 0x21, 0x00


	//----- nvinfo : EIATTR_KPARAM_INFO
	.align		4
.L_13:
        /*0038*/ 	.byte	0x04, 0x17
        /*003a*/ 	.short	(.L_15 - .L_14)
.L_14:
        /*003c*/ 	.word	0x00000000
        /*0040*/ 	.short	0x0000
        /*0042*/ 	.short	0x0000
        /*0044*/ 	.byte	0x00, 0xf5, 0x21, 0x00


	//----- nvinfo : EIATTR_SPARSE_MMA_MASK
	.align		4
.L_15:
        /*0048*/ 	.byte	0x03, 0x50
        /*004a*/ 	.short	0x0000


	//----- nvinfo : EIATTR_MAXREG_COUNT
	.align		4
        /*004c*/ 	.byte	0x03, 0x1b
        /*004e*/ 	.short	0x00ff


	//----- nvinfo : EIATTR_NUM_BARRIERS
	.align		4
        /*0050*/ 	.byte	0x02, 0x4c
        /*0052*/ 	.byte	0x01
	.zero		1


	//----- nvinfo : EIATTR_MERCURY_ISA_VERSION
	.align		4
        /*0054*/ 	.byte	0x03, 0x5f
        /*0056*/ 	.short	0x0101


	//----- nvinfo : EIATTR_VRC_CTA_INIT_COUNT
	.align		4
        /*0058*/ 	.byte	0x02, 0x4a
	.zero		1
	.zero		1


	//----- nvinfo : EIATTR_EXIT_INSTR_OFFSETS
	.align		4
        /*005c*/ 	.byte	0x04, 0x1c
        /*005e*/ 	.short	(.L_17 - .L_16)


	//   ....[0]....
.L_16:
        /*0060*/ 	.word	0x000005c0


	//   ....[1]....
        /*0064*/ 	.word	0x00000610


	//----- nvinfo : EIATTR_CBANK_PARAM_SIZE
	.align		4
.L_17:
        /*0068*/ 	.byte	0x03, 0x19
        /*006a*/ 	.short	0x001c


	//----- nvinfo : EIATTR_PARAM_CBANK
	.align		4
        /*006c*/ 	.byte	0x04, 0x0a
        /*006e*/ 	.short	(.L_19 - .L_18)
	.align		4
.L_18:
        /*0070*/ 	.word	index@(.nv.constant0._Z12matMulKernelPfS_S_i)
        /*0074*/ 	.short	0x0380
        /*0076*/ 	.short	0x001c


	//----- nvinfo : EIATTR_SW_WAR
	.align		4
.L_19:
        /*0078*/ 	.byte	0x04, 0x36
        /*007a*/ 	.short	(.L_21 - .L_20)
.L_20:
        /*007c*/ 	.word	0x00000008
.L_21:


//--------------------- .nv.callgraph             --------------------------
	.section	.nv.callgraph,"",@"SHT_CUDA_CALLGRAPH"
	.align	4
	.sectionentsize	8
	.align		4
        /*0000*/ 	.word	0x00000000
	.align		4
        /*0004*/ 	.word	0xffffffff
	.align		4
        /*0008*/ 	.word	0x00000000
	.align		4
        /*000c*/ 	.word	0xfffffffe
	.align		4
        /*0010*/ 	.word	0x00000000
	.align		4
        /*0014*/ 	.word	0xfffffffd
	.align		4
        /*0018*/ 	.word	0x00000000
	.align		4
        /*001c*/ 	.word	0xfffffffc


//--------------------- .text._Z12matMulKernelPfS_S_i --------------------------
	.section	.text._Z12matMulKernelPfS_S_i,"ax",@progbits
	.align	128
        .global         _Z12matMulKernelPfS_S_i
        .type           _Z12matMulKernelPfS_S_i,@function
        .size           _Z12matMulKernelPfS_S_i,(.L_x_3 - _Z12matMulKernelPfS_S_i)
        .other          _Z12matMulKernelPfS_S_i,@"STO_CUDA_ENTRY STV_DEFAULT"
_Z12matMulKernelPfS_S_i:
.text._Z12matMulKernelPfS_S_i:
[----:B------:R-:W-:Y:S01]  /*0000*/  LDC R1, c[0x0][0x37c] ;  /* 0x0000df00ff017b82 */ /* 0x000fe20000000800 */
[----:B------:R-:W0:Y:S01]  /*0010*/  LDCU UR4, c[0x0][0x398] ;  /* 0x00007300ff0477ac */ /* 0x000e220008000800 */
[----:B------:R-:W1:Y:S01]  /*0020*/  S2R R5, SR_CTAID.Y ;  /* 0x0000000000057919 */ /* 0x000e620000002600 */
[----:B------:R-:W-:Y:S01]  /*0030*/  HFMA2 R25, -RZ, RZ, 0, 0 ;  /* 0x00000000ff197431 */ /* 0x000fe200000001ff */
[----:B------:R-:W2:Y:S01]  /*0040*/  LDCU.64 UR8, c[0x0][0x358] ;  /* 0x00006b00ff0877ac */ /* 0x000ea20008000a00 */
[----:B------:R-:W1:Y:S01]  /*0050*/  S2R R2, SR_TID.Y ;  /* 0x0000000000027919 */ /* 0x000e620000002200 */
[----:B------:R-:W3:Y:S01]  /*0060*/  S2R R10, SR_CTAID.X ;  /* 0x00000000000a7919 */ /* 0x000ee20000002500 */
[----:B------:R-:W3:Y:S01]  /*0070*/  S2R R3, SR_TID.X ;  /* 0x0000000000037919 */ /* 0x000ee20000002100 */
[----:B0-----:R-:W-:-:S04]  /*0080*/  MOV R6, UR4 ;  /* 0x0000000400067c02 */ /* 0x001fc80008000f00 */
[----:B------:R-:W-:Y:S02]  /*0090*/  ISETP.GE.AND P0, PT, R6, 0x1, PT ;  /* 0x000000010600780c */ /* 0x000fe40003f06270 */
[----:B-1----:R-:W-:Y:S02]  /*00a0*/  LEA R5, R5, R2, 0x4 ;  /* 0x0000000205057211 */ /* 0x002fe400078e20ff */
[----:B---3--:R-:W-:-:S09]  /*00b0*/  LEA R4, R10, R3, 0x4 ;  /* 0x000000030a047211 */ /* 0x008fd200078e20ff */
[----:B--2---:R-:W-:Y:S05]  /*00c0*/  @!P0 BRA `(.L_x_0) ;  /* 0x0000000400348947 */ /* 0x004fea0003800000 */
[----:B------:R-:W0:Y:S01]  /*00d0*/  S2UR UR6, SR_CgaCtaId ;  /* 0x00000000000679c3 */ /* 0x000e220000008800 */
[----:B------:R-:W-:Y:S01]  /*00e0*/  UMOV UR4, 0x400 ;  /* 0x0000040000047882 */ /* 0x000fe20000000000 */
[----:B------:R-:W-:Y:S01]  /*00f0*/  IADD3 R8, PT, PT, R6, 0xf, RZ ;  /* 0x0000000f06087810 */ /* 0x000fe20007ffe0ff */
[----:B------:R-:W-:Y:S01]  /*0100*/  UIADD3 UR5, UPT, UPT, UR4, 0x400, URZ ;  /* 0x0000040004057890 */ /* 0x000fe2000fffe0ff */
[-CC-:B------:R-:W-:Y:S01]  /*0110*/  IMAD R7, R2, R6.reuse, R3.reuse ;  /* 0x0000000602077224 */ /* 0x180fe200078e0203 */
[----:B------:R-:W-:Y:S01]  /*0120*/  MOV R25, RZ ;  /* 0x000000ff00197202 */ /* 0x000fe20000000f00 */
[----:B------:R-:W-:Y:S01]  /*0130*/  IMAD R18, R5, R6, R3 ;  /* 0x0000000605127224 */ /* 0x000fe200078e0203 */
[----:B------:R-:W-:Y:S01]  /*0140*/  SHF.R.U32.HI R8, RZ, 0x4, R8 ;  /* 0x00000004ff087819 */ /* 0x000fe20000011608 */
[----:B------:R-:W1:Y:S01]  /*0150*/  LDC R0, c[0x0][0x398] ;  /* 0x0000e600ff007b82 */ /* 0x000e620000000800 */
[----:B------:R-:W-:Y:S02]  /*0160*/  IMAD R7, R10, 0x10, R7 ;  /* 0x000000100a077824 */ /* 0x000fe400078e0207 */
[----:B------:R-:W-:-:S05]  /*0170*/  IADD3 R19, PT, PT, -R8, RZ, RZ ;  /* 0x000000ff08137210 */ /* 0x000fca0007ffe1ff */
[----:B------:R-:W2:Y:S01]  /*0180*/  LDC.64 R22, c[0x0][0x380] ;  /* 0x0000e000ff167b82 */ /* 0x000ea20000000a00 */
[----:B0-----:R-:W-:Y:S02]  /*0190*/  ULEA UR5, UR6, UR5, 0x18 ;  /* 0x0000000506057291 */ /* 0x001fe4000f8ec0ff */
[----:B------:R-:W-:-:S04]  /*01a0*/  ULEA UR4, UR6, UR4, 0x18 ;  /* 0x0000000406047291 */ /* 0x000fc8000f8ec0ff */
[----:B------:R-:W-:Y:S02]  /*01b0*/  LEA R17, R3, UR5, 0x2 ;  /* 0x0000000503117c11 */ /* 0x000fe4000f8e10ff */
[----:B------:R-:W-:-:S03]  /*01c0*/  LEA R16, R2, UR4, 0x6 ;  /* 0x0000000402107c11 */ /* 0x000fc6000f8e30ff */
[----:B------:R-:W-:Y:S01]  /*01d0*/  IMAD R21, R2, 0x40, R17 ;  /* 0x0000004002157824 */ /* 0x000fe200078e0211 */
[----:B------:R-:W-:-:S07]  /*01e0*/  LEA R20, R3, R16, 0x2 ;  /* 0x0000001003147211 */ /* 0x000fce00078e10ff */
.L_x_1:
[----:B-1----:R-:W-:Y:S01]  /*01f0*/  MOV R6, R0 ;  /* 0x0000000000067202 */ /* 0x002fe20000000f00 */
[----:B------:R-:W-:Y:S01]  /*0200*/  HFMA2 R29, -RZ, RZ, 0, 0 ;  /* 0x00000000ff1d7431 */ /* 0x000fe200000001ff */
[----:B------:R-:W-:Y:S01]  /*0210*/  MOV R24, RZ ;  /* 0x000000ff00187202 */ /* 0x000fe20000000f00 */
[----:B--2---:R-:W-:Y:S01]  /*0220*/  IMAD.WIDE R8, R18, 0x4, R22 ;  /* 0x0000000412087825 */ /* 0x004fe200078e0216 */
[-C--:B------:R-:W-:Y:S02]  /*0230*/  ISETP.GE.AND P0, PT, R2, R6.reuse, PT ;  /* 0x000000060200720c */ /* 0x080fe40003f06270 */
[-C--:B------:R-:W-:Y:S02]  /*0240*/  ISETP.GE.AND P1, PT, R3, R6.reuse, PT ;  /* 0x000000060300720c */ /* 0x080fe40003f26270 */
[-C--:B------:R-:W-:Y:S02]  /*0250*/  ISETP.GE.U32.OR P0, PT, R4, R6.reuse, P0 ;  /* 0x000000060400720c */ /* 0x080fe40000706470 */
[----:B------:R-:W-:-:S11]  /*0260*/  ISETP.GE.U32.OR P1, PT, R5, R6, P1 ;  /* 0x000000060500720c */ /* 0x000fd60000f26470 */
[----:B------:R-:W0:Y:S02]  /*0270*/  @!P0 LDC.64 R10, c[0x0][0x388] ;  /* 0x0000e200ff0a8b82 */ /* 0x000e240000000a00 */
[----:B------:R-:W2:Y:S01]  /*0280*/  @!P1 LDG.E R29, desc[UR8][R8.64] ;  /* 0x00000008081d9981 */ /* 0x000ea2000c1e1900 */
[----:B0-----:R-:W-:-:S05]  /*0290*/  @!P0 IMAD.WIDE.U32 R10, R7, 0x4, R10 ;  /* 0x00000004070a8825 */ /* 0x001fca00078e000a */
[----:B------:R-:W3:Y:S01]  /*02a0*/  @!P0 LDG.E R24, desc[UR8][R10.64] ;  /* 0x000000080a188981 */ /* 0x000ee2000c1e1900 */
[----:B------:R-:W-:-:S05]  /*02b0*/  VIADD R19, R19, 0x1 ;  /* 0x0000000113137836 */ /* 0x000fca0000000000 */
[----:B------:R-:W-:Y:S02]  /*02c0*/  ISETP.NE.AND P0, PT, R19, RZ, PT ;  /* 0x000000ff1300720c */ /* 0x000fe40003f05270 */
[----:B------:R-:W-:Y:S02]  /*02d0*/  IADD3 R18, PT, PT, R18, 0x10, RZ ;  /* 0x0000001012127810 */ /* 0x000fe40007ffe0ff */
[----:B------:R-:W-:Y:S02]  /*02e0*/  IADD3 R2, PT, PT, R2, 0x10, RZ ;  /* 0x0000001002027810 */ /* 0x000fe40007ffe0ff */
[----:B------:R-:W-:Y:S02]  /*02f0*/  IADD3 R3, PT, PT, R3, 0x10, RZ ;  /* 0x0000001003037810 */ /* 0x000fe40007ffe0ff */
[----:B------:R-:W-:Y:S01]  /*0300*/  LEA R7, R6, R7, 0x4 ;  /* 0x0000000706077211 */ /* 0x000fe200078e20ff */
[----:B--2---:R-:W-:Y:S04]  /*0310*/  STS [R20], R29 ;  /* 0x0000001d14007388 */ /* 0x004fe80000000800 */
[----:B---3--:R-:W-:Y:S01]  /*0320*/  STS [R21], R24 ;  /* 0x0000001815007388 */ /* 0x008fe20000000800 */
[----:B------:R-:W-:Y:S06]  /*0330*/  BAR.SYNC.DEFER_BLOCKING 0x0 ;  /* 0x0000000000007b1d */ /* 0x000fec0000010000 */
[----:B------:R-:W-:Y:S04]  /*0340*/  LDS R26, [R17] ;  /* 0x00000000111a7984 */ /* 0x000fe80000000800 */
[----:B------:R-:W0:Y:S04]  /*0350*/  LDS.128 R12, [R16] ;  /* 0x00000000100c7984 */ /* 0x000e280000000c00 */
[----:B------:R-:W1:Y:S04]  /*0360*/  LDS R28, [R17+0x40] ;  /* 0x00004000111c7984 */ /* 0x000e680000000800 */
[----:B------:R-:W2:Y:S04]  /*0370*/  LDS R27, [R17+0x80] ;  /* 0x00008000111b7984 */ /* 0x000ea80000000800 */
[----:B------:R-:W-:Y:S04]  /*0380*/  LDS.128 R8, [R16+0x10] ;  /* 0x0000100010087984 */ /* 0x000fe80000000c00 */
[----:B------:R-:W-:Y:S01]  /*0390*/  LDS R24, [R17+0x140] ;  /* 0x0001400011187984 */ /* 0x000fe20000000800 */
[----:B0-----:R-:W-:-:S03]  /*03a0*/  FFMA R26, R12, R26, R25 ;  /* 0x0000001a0c1a7223 */ /* 0x001fc60000000019 */
[----:B------:R-:W0:Y:S01]  /*03b0*/  LDS R12, [R17+0xc0] ;  /* 0x0000c000110c7984 */ /* 0x000e220000000800 */
[----:B-1----:R-:W-:-:S03]  /*03c0*/  FFMA R26, R28, R13, R26 ;  /* 0x0000000d1c1a7223 */ /* 0x002fc6000000001a */
[----:B------:R-:W1:Y:S04]  /*03d0*/  LDS R13, [R17+0x100] ;  /* 0x00010000110d7984 */ /* 0x000e680000000800 */
[----:B------:R-:W3:Y:S01]  /*03e0*/  LDS R25, [R17+0x180] ;  /* 0x0001800011197984 */ /* 0x000ee20000000800 */
[----:B--2---:R-:W-:-:S04]  /*03f0*/  FFMA R27, R27, R14, R26 ;  /* 0x0000000e1b1b7223 */ /* 0x004fc8000000001a */
[----:B0-----:R-:W-:Y:S02]  /*0400*/  FFMA R15, R12, R15, R27 ;  /* 0x0000000f0c0f7223 */ /* 0x001fe4000000001b */
[----:B------:R-:W-:Y:S02]  /*0410*/  LDS R27, [R17+0x200] ;  /* 0x00020000111b7984 */ /* 0x000fe40000000800 */
[----:B-1----:R-:W-:Y:S02]  /*0420*/  FFMA R13, R8, R13, R15 ;  /* 0x0000000d080d7223 */ /* 0x002fe4000000000f */
[----:B------:R-:W0:Y:S02]  /*0430*/  LDS R8, [R17+0x1c0] ;  /* 0x0001c00011087984 */ /* 0x000e240000000800 */
[----:B------:R-:W-:Y:S02]  /*0440*/  FFMA R26, R24, R9, R13 ;  /* 0x00000009181a7223 */ /* 0x000fe4000000000d */
[----:B------:R-:W1:Y:S04]  /*0450*/  LDS.128 R12, [R16+0x20] ;  /* 0x00002000100c7984 */ /* 0x000e680000000c00 */
[----:B------:R-:W2:Y:S01]  /*0460*/  LDS R24, [R17+0x240] ;  /* 0x0002400011187984 */ /* 0x000ea20000000800 */
[----:B---3--:R-:W-:-:S03]  /*0470*/  FFMA R9, R25, R10, R26 ;  /* 0x0000000a19097223 */ /* 0x008fc6000000001a */
[----:B------:R-:W3:Y:S01]  /*0480*/  LDS R25, [R17+0x280] ;  /* 0x0002800011197984 */ /* 0x000ee20000000800 */
[----:B0-----:R-:W-:-:S04]  /*0490*/  FFMA R9, R8, R11, R9 ;  /* 0x0000000b08097223 */ /* 0x001fc80000000009 */
[----:B-1----:R-:W-:Y:S02]  /*04a0*/  FFMA R9, R12, R27, R9 ;  /* 0x0000001b0c097223 */ /* 0x002fe40000000009 */
[----:B------:R-:W0:Y:S02]  /*04b0*/  LDS R12, [R17+0x2c0] ;  /* 0x0002c000110c7984 */ /* 0x000e240000000800 */
[----:B--2---:R-:W-:Y:S02]  /*04c0*/  FFMA R24, R24, R13, R9 ;  /* 0x0000000d18187223 */ /* 0x004fe40000000009 */
[----:B------:R-:W-:Y:S04]  /*04d0*/  LDS R13, [R17+0x300] ;  /* 0x00030000110d7984 */ /* 0x000fe80000000800 */
[----:B------:R-:W1:Y:S01]  /*04e0*/  LDS.128 R8, [R16+0x30] ;  /* 0x0000300010087984 */ /* 0x000e620000000c00 */
[----:B---3--:R-:W-:-:S03]  /*04f0*/  FFMA R25, R25, R14, R24 ;  /* 0x0000000e19197223 */ /* 0x008fc60000000018 */
[----:B------:R-:W2:Y:S04]  /*0500*/  LDS R27, [R17+0x340] ;  /* 0x00034000111b7984 */ /* 0x000ea80000000800 */
[----:B------:R-:W3:Y:S04]  /*0510*/  LDS R24, [R17+0x380] ;  /* 0x0003800011187984 */ /* 0x000ee80000000800 */
[----:B------:R-:W4:Y:S01]  /*0520*/  LDS R14, [R17+0x3c0] ;  /* 0x0003c000110e7984 */ /* 0x000f220000000800 */
[----:B0-----:R-:W-:-:S04]  /*0530*/  FFMA R15, R12, R15, R25 ;  /* 0x0000000f0c0f7223 */ /* 0x001fc80000000019 */
[----:B-1----:R-:W-:-:S04]  /*0540*/  FFMA R8, R8, R13, R15 ;  /* 0x0000000d08087223 */ /* 0x002fc8000000000f */
[----:B--2---:R-:W-:-:S04]  /*0550*/  FFMA R9, R27, R9, R8 ;  /* 0x000000091b097223 */ /* 0x004fc80000000008 */
[----:B---3--:R-:W-:-:S04]  /*0560*/  FFMA R9, R24, R10, R9 ;  /* 0x0000000a18097223 */ /* 0x008fc80000000009 */
[----:B----4-:R-:W-:Y:S01]  /*0570*/  FFMA R25, R14, R11, R9 ;  /* 0x0000000b0e197223 */ /* 0x010fe20000000009 */
[----:B------:R-:W-:Y:S06]  /*0580*/  BAR.SYNC.DEFER_BLOCKING 0x0 ;  /* 0x0000000000007b1d */ /* 0x000fec0000010000 */
[----:B------:R-:W-:Y:S05]  /*0590*/  @P0 BRA `(.L_x_1) ;  /* 0xfffffffc00140947 */ /* 0x000fea000383ffff */
.L_x_0:
[----:B------:R-:W-:-:S04]  /*05a0*/  VIMNMX R3, PT, PT, R5, R4, !PT ;  /* 0x0000000405037248 */ /* 0x000fc80007fe0100 */
[----:B------:R-:W-:-:S13]  /*05b0*/  ISETP.GE.AND P0, PT, R3, R6, PT ;  /* 0x000000060300720c */ /* 0x000fda0003f06270 */
[----:B------:R-:W-:Y:S05]  /*05c0*/  @P0 EXIT ;  /* 0x000000000000094d */ /* 0x000fea0003800000 */
[----:B------:R-:W0:Y:S01]  /*05d0*/  LDC.64 R2, c[0x0][0x390] ;  /* 0x0000e400ff027b82 */ /* 0x000e220000000a00 */
[----:B------:R-:W-:-:S04]  /*05e0*/  IMAD R5, R5, R6, R4 ;  /* 0x0000000605057224 */ /* 0x000fc800078e0204 */
[----:B0-----:R-:W-:-:S05]  /*05f0*/  IMAD.WIDE.U32 R2, R5, 0x4, R2 ;  /* 0x0000000405027825 */ /* 0x001fca00078e0002 */
[----:B------:R-:W-:Y:S01]  /*0600*/  STG.E desc[UR8][R2.64], R25 ;  /* 0x0000001902007986 */ /* 0x000fe2000c101908 */
[----:B------:R-:W-:Y:S05]  /*0610*/  EXIT ;  /* 0x000000000000794d */ /* 0x000fea0003800000 */
.L_x_2:
[----:B------:R-:W-:-:S00]  /*0620*/  BRA `(.L_x_2) ;  /* 0xfffffffc00fc7947 */ /* 0x000fc0000383ffff */
[----:B------:R-:W-:-:S00]  /*0630*/  NOP ;  /* 0x0000000000007918 */ /* 0x000fc00000000000 */
        /* <DEDUP_REMOVED lines=12> */
.L_x_3:


//--------------------- .nv.shared._Z12matMulKernelPfS_S_i --------------------------
	.section	.nv.shared._Z12matMulKernelPfS_S_i,"aw",@nobits
	.sectionflags	@""
	.align	4
.nv.shared._Z12matMulKernelPfS_S_i:
	.zero		3072


//--------------------- .nv.shared.reserved.0     --------------------------
	.section	.nv.shared.reserved.0,"aw",@nobits
	.weak		__nv_reservedSMEM_offset_0_alias
	.size		__nv_reservedSMEM_offset_0_alias, 0, 64
	.other		__nv_reservedSMEM_offset_0_alias,@"STO_CUDA_RESERVED_SHARED STV_DEFAULT"
__nv_reservedSMEM_offset_0_alias:
	.zero		0
	.zero		64


//--------------------- .nv.constant0._Z12matMulKernelPfS_S_i --------------------------
	.section	.nv.constant0._Z12matMulKernelPfS_S_i,"a",@progbits
	.sectionflags	@""
	.align	4
.nv.constant0._Z12matMulKernelPfS_S_i:
	.zero		924


//--------------------- SYMBOLS --------------------------

	.type		.nv.reservedSmem.offset0,@object
	.size		.nv.reservedSmem.offset0,0x4
	.type		.nv.reservedSmem.cap,@object
	.size		.nv.reservedSmem.cap,0x4
